//
// Generated by NVIDIA NVVM Compiler
//
// Compiler Build ID: CL-36424714
// Cuda compilation tools, release 13.0, V13.0.88
// Based on NVVM 20.0.0
//

.version 9.0
.target sm_100
.address_size 64

	// .globl	_Z12hello_kernelv
.extern .func  (.param .b32 func_retval0) vprintf
(
	.param .b64 vprintf_param_0,
	.param .b64 vprintf_param_1
)
;
.global .align 1 .b8 $str[33] = {72, 101, 108, 108, 111, 32, 87, 111, 114, 108, 100, 33, 32, 77, 121, 32, 84, 104, 114, 101, 97, 100, 73, 100, 32, 105, 115, 32, 37, 100, 32, 10};

.visible .entry _Z12hello_kernelv()
{
	.local .align 8 .b8 	__local_depot0[8];
	.reg .b64 	%SP;
	.reg .b64 	%SPL;
	.reg .b32 	%r<4>;
	.reg .b64 	%rd<5>;

	mov.u64 	%SPL, __local_depot0;
	cvta.local.u64 	%SP, %SPL;
	add.u64 	%rd1, %SP, 0;
	add.u64 	%rd2, %SPL, 0;
	mov.u32 	%r1, %tid.x;
	st.local.u32 	[%rd2], %r1;
	mov.u64 	%rd3, $str;
	cvta.global.u64 	%rd4, %rd3;
	{ // callseq 0, 0
	.param .b64 param0;
	st.param.b64 	[param0], %rd4;
	.param .b64 param1;
	st.param.b64 	[param1], %rd1;
	.param .b32 retval0;
	call.uni (retval0), 
	vprintf, 
	(
	param0, 
	param1
	);
	ld.param.b32 	%r2, [retval0];
	} // callseq 0
	ret;

}


// ===== COMPILED SASS (sm_100) =====

	.target	sm_100

	.elftype	@"ET_EXEC"


//--------------------- .note.nv.tkinfo           --------------------------
	.section	.note.nv.tkinfo,"",@"SHT_NOTE"
	.sectionflags	@"SHF_NOTE_NV_TKINFO"
	.tkinfo
        /*0018*/ 	.word	0x00000002
        /*0030*/ 	.string	""
        /*0030*/ 	.string	"ptxas"
        /*0030*/ 	.string	"Cuda compilation tools, release 13.0, V13.0.88"
        /*0030*/ 	.string	"Build cuda_13.0.r13.0/compiler.36424714_0"
        /*0030*/ 	.string	"-arch sm_100 -m 64 "



//--------------------- .note.nv.cuinfo           --------------------------
	.section	.note.nv.cuinfo,"",@"SHT_NOTE"
	.sectionflags	@"SHF_NOTE_NV_CUINFO"
        /*0018*/ 	.short	0x0002
        /*001a*/ 	.short	0x0064
        /*001c*/ 	.short	0x0082
	.zero		2


//--------------------- .nv.info                  --------------------------
	.section	.nv.info,"",@"SHT_CUDA_INFO"
	.align	4


	//----- nvinfo : EIATTR_REGCOUNT
	.align		4
        /*0000*/ 	.byte	0x04, 0x2f
        /*0002*/ 	.short	(.L_2 - .L_1)
	.align		4
.L_1:
        /*0004*/ 	.word	index@(_Z12hello_kernelv)
        /*0008*/ 	.word	0x00000018


	//----- nvinfo : EIATTR_FRAME_SIZE
	.align		4
.L_2:
        /*000c*/ 	.byte	0x04, 0x11
        /*000e*/ 	.short	(.L_4 - .L_3)
	.align		4
.L_3:
        /*0010*/ 	.word	index@(_Z12hello_kernelv)
        /*0014*/ 	.word	0x00000008


	//----- nvinfo : EIATTR_MIN_STACK_SIZE
	.align		4
.L_4:
        /*0018*/ 	.byte	0x04, 0x12
        /*001a*/ 	.short	(.L_6 - .L_5)
	.align		4
.L_5:
        /*001c*/ 	.word	index@(_Z12hello_kernelv)
        /*0020*/ 	.word	0x00000008
.L_6:


//--------------------- .nv.compat                --------------------------
	.section	.nv.compat,"",@"SHT_CUDA_COMPAT_INFO"
	.align	4
        /*0000*/ 	.byte	0x02, 0x09, 0x00, 0x00, 0x02, 0x02, 0x01, 0x00, 0x02, 0x05, 0x05, 0x00, 0x03, 0x07, 0x01, 0x01
        /*0010*/ 	.byte	0x02, 0x03, 0x00, 0x00, 0x02, 0x06, 0x01, 0x00, 0x04, 0x0b, 0x08, 0x00, 0x09, 0x00, 0x00, 0x00
        /*0020*/ 	.byte	0x00, 0x00, 0x00, 0x00


//--------------------- .nv.info._Z12hello_kernelv --------------------------
	.section	.nv.info._Z12hello_kernelv,"",@"SHT_CUDA_INFO"
	.sectionflags	@""
	.align	4


	//----- nvinfo : EIATTR_CUDA_API_VERSION
	.align		4
        /*0000*/ 	.byte	0x04, 0x37
        /*0002*/ 	.short	(.L_8 - .L_7)
.L_7:
        /*0004*/ 	.word	0x00000082


	//----- nvinfo : EIATTR_SPARSE_MMA_MASK
	.align		4
.L_8:
        /*0008*/ 	.byte	0x03, 0x50
        /*000a*/ 	.short	0x0000


	//----- nvinfo : EIATTR_MAXREG_COUNT
	.align		4
        /*000c*/ 	.byte	0x03, 0x1b
        /*000e*/ 	.short	0x00ff


	//----- nvinfo : EIATTR_EXTERNS
	.align		4
        /*0010*/ 	.byte	0x04, 0x0f
        /*0012*/ 	.short	(.L_10 - .L_9)


	//   ....[0]....
	.align		4
.L_9:
        /*0014*/ 	.word	index@(vprintf)


	//----- nvinfo : EIATTR_MERCURY_ISA_VERSION
	.align		4
.L_10:
        /*0018*/ 	.byte	0x03, 0x5f
        /*001a*/ 	.short	0x0101


	//----- nvinfo : EIATTR_VRC_CTA_INIT_COUNT
	.align		4
        /*001c*/ 	.byte	0x02, 0x4a
	.zero		1
	.zero		1


	//----- nvinfo : EIATTR_SYSCALL_OFFSETS
	.align		4
        /*0020*/ 	.byte	0x04, 0x46
        /*0022*/ 	.short	(.L_12 - .L_11)


	//   ....[0]....
.L_11:
        /*0024*/ 	.word	0x000000e0


	//----- nvinfo : EIATTR_EXIT_INSTR_OFFSETS
	.align		4
.L_12:
        /*0028*/ 	.byte	0x04, 0x1c
        /*002a*/ 	.short	(.L_14 - .L_13)


	//   ....[0]....
.L_13:
        /*002c*/ 	.word	0x000000f0


	//----- nvinfo : EIATTR_SW_WAR
	.align		4
.L_14:
        /*0030*/ 	.byte	0x04, 0x36
        /*0032*/ 	.short	(.L_16 - .L_15)
.L_15:
        /*0034*/ 	.word	0x00000008
.L_16:


//--------------------- .nv.callgraph             --------------------------
	.section	.nv.callgraph,"",@"SHT_CUDA_CALLGRAPH"
	.align	4
	.sectionentsize	8
	.align		4
        /*0000*/ 	.word	0x00000000
	.align		4
        /*0004*/ 	.word	0xffffffff
	.align		4
        /*0008*/ 	.word	index@(_Z12hello_kernelv)
	.align		4
        /*000c*/ 	.word	index@(vprintf)
	.align		4
        /*0010*/ 	.word	0x00000000
	.align		4
        /*0014*/ 	.word	0xfffffffe
	.align		4
        /*0018*/ 	.word	0x00000000
	.align		4
        /*001c*/ 	.word	0xfffffffd
	.align		4
        /*0020*/ 	.word	0x00000000
	.align		4
        /*0024*/ 	.word	0xfffffffc


//--------------------- .nv.constant4             --------------------------
	.section	.nv.constant4,"a",@progbits
	.align	8
	.align		8
.nv.constant4:
        /*0000*/ 	.dword	vprintf
	.align		8
        /*0008*/ 	.dword	$str


//--------------------- .text._Z12hello_kernelv   --------------------------
	.section	.text._Z12hello_kernelv,"ax",@progbits
	.align	128
        .global         _Z12hello_kernelv
        .type           _Z12hello_kernelv,@function
        .size           _Z12hello_kernelv,(.L_x_2 - _Z12hello_kernelv)
        .other          _Z12hello_kernelv,@"STO_CUDA_ENTRY STV_DEFAULT"
_Z12hello_kernelv:
.text._Z12hello_kernelv:
[----:B------:R-:W0:Y:S01]  /*0000*/  LDC R1, c[0x0][0x37c] ;  /* 0x0000df00ff017b82 */ /* 0x000e220000000800 */
[----:B------:R-:W1:Y:S01]  /*0010*/  S2R R8, SR_TID.X ;  /* 0x0000000000087919 */ /* 0x000e620000002100 */
[----:B0-----:R-:W-:Y:S01]  /*0020*/  VIADD R1, R1, 0xfffffff8 ;  /* 0xfffffff801017836 */ /* 0x001fe20000000000 */
[----:B------:R-:W-:Y:S01]  /*0030*/  MOV R0, 0x0 ;  /* 0x0000000000007802 */ /* 0x000fe20000000f00 */
[----:B------:R-:W0:Y:S04]  /*0040*/  LDCU UR4, c[0x0][0x2f8] ;  /* 0x00005f00ff0477ac */ /* 0x000e280008000800 */
[----:B------:R2:W3:Y:S01]  /*0050*/  LDC.64 R2, c[0x4][R0] ;  /* 0x0100000000027b82 */ /* 0x0004e20000000a00 */
[----:B------:R-:W4:Y:S01]  /*0060*/  LDCU.64 UR6, c[0x4][0x8] ;  /* 0x01000100ff0677ac */ /* 0x000f220008000a00 */
[----:B------:R-:W5:Y:S01]  /*0070*/  LDCU UR5, c[0x0][0x2fc] ;  /* 0x00005f80ff0577ac */ /* 0x000f620008000800 */
[----:B0-----:R-:W-:Y:S01]  /*0080*/  IADD3 R6, P0, PT, R1, UR4, RZ ;  /* 0x0000000401067c10 */ /* 0x001fe2000ff1e0ff */
[----:B----4-:R-:W-:Y:S01]  /*0090*/  IMAD.U32 R4, RZ, RZ, UR6 ;  /* 0x00000006ff047e24 */ /* 0x010fe2000f8e00ff */
[----:B------:R-:W-:-:S03]  /*00a0*/  MOV R5, UR7 ;  /* 0x0000000700057c02 */ /* 0x000fc60008000f00 */
[----:B-----5:R-:W-:Y:S01]  /*00b0*/  IMAD.X R7, RZ, RZ, UR5, P0 ;  /* 0x00000005ff077e24 */ /* 0x020fe200080e06ff */
[----:B-1----:R2:W-:Y:S07]  /*00c0*/  STL [R1], R8 ;  /* 0x0000000801007387 */ /* 0x0025ee0000100800 */
[----:B------:R-:W-:-:S07]  /*00d0*/  LEPC R20, `(.L_x_0) ;  /* 0x000000001014794e */ /* 0x000fce0000000000 */
[----:B--23--:R-:W-:Y:S05]  /*00e0*/  CALL.ABS.NOINC R2 ;  /* 0x0000000002007343 */ /* 0x00cfea0003c00000 */
.L_x_0:
[----:B------:R-:W-:Y:S05]  /*00f0*/  EXIT ;  /* 0x000000000000794d */ /* 0x000fea0003800000 */
.L_x_1:
[----:B------:R-:W-:-:S00]  /*0100*/  BRA `(.L_x_1) ;  /* 0xfffffffc00fc7947 */ /* 0x000fc0000383ffff */
[----:B------:R-:W-:-:S00]  /*0110*/  NOP ;  /* 0x0000000000007918 */ /* 0x000fc00000000000 */
        /* <DEDUP_REMOVED lines=14> */
.L_x_2:


//--------------------- .nv.global.init           --------------------------
	.section	.nv.global.init,"aw",@progbits
.nv.global.init:
	.type		$str,@object
	.size		$str,(.L_0 - $str)
$str:
        /*0000*/ 	.byte	0x48, 0x65, 0x6c, 0x6c, 0x6f, 0x20, 0x57, 0x6f, 0x72, 0x6c, 0x64, 0x21, 0x20, 0x4d, 0x79, 0x20
        /*0010*/ 	.byte	0x54, 0x68, 0x72, 0x65, 0x61, 0x64, 0x49, 0x64, 0x20, 0x69, 0x73, 0x20, 0x25, 0x64, 0x20, 0x0a
        /*0020*/ 	.byte	0x00
.L_0:


//--------------------- .nv.shared.reserved.0     --------------------------
	.section	.nv.shared.reserved.0,"aw",@nobits
	.weak		__nv_reservedSMEM_offset_0_alias
	.size		__nv_reservedSMEM_offset_0_alias, 0, 64
	.other		__nv_reservedSMEM_offset_0_alias,@"STO_CUDA_RESERVED_SHARED STV_DEFAULT"
__nv_reservedSMEM_offset_0_alias:
	.zero		0
	.zero		64


//--------------------- .nv.constant0._Z12hello_kernelv --------------------------
	.section	.nv.constant0._Z12hello_kernelv,"a",@progbits
	.sectionflags	@""
	.align	4
.nv.constant0._Z12hello_kernelv:
	.zero		896


//--------------------- SYMBOLS --------------------------

	.type		.nv.reservedSmem.offset0,@object
	.size		.nv.reservedSmem.offset0,0x4
	.type		vprintf,@function
